//
// Generated by NVIDIA NVVM Compiler
//
// Compiler Build ID: CL-36424714
// Cuda compilation tools, release 13.0, V13.0.88
// Based on NVVM 20.0.0
//

.version 9.0
.target sm_100
.address_size 64

	// .globl	_Z15fill_histrogramPiS_

.visible .entry _Z15fill_histrogramPiS_(
	.param .u64 .ptr .align 1 _Z15fill_histrogramPiS__param_0,
	.param .u64 .ptr .align 1 _Z15fill_histrogramPiS__param_1
)
{
	.reg .b32 	%r<7>;
	.reg .b64 	%rd<9>;

	ld.param.u64 	%rd1, [_Z15fill_histrogramPiS__param_0];
	ld.param.u64 	%rd2, [_Z15fill_histrogramPiS__param_1];
	cvta.to.global.u64 	%rd3, %rd1;
	cvta.to.global.u64 	%rd4, %rd2;
	mov.u32 	%r1, %ctaid.x;
	mov.u32 	%r2, %ntid.x;
	mov.u32 	%r3, %tid.x;
	mad.lo.s32 	%r4, %r1, %r2, %r3;
	mul.wide.s32 	%rd5, %r4, 4;
	add.s64 	%rd6, %rd4, %rd5;
	ld.global.u32 	%r5, [%rd6];
	mul.wide.s32 	%rd7, %r5, 4;
	add.s64 	%rd8, %rd3, %rd7;
	atom.global.add.u32 	%r6, [%rd8], 1;
	ret;

}


// ===== COMPILED SASS (sm_100) =====

	.target	sm_100

	.elftype	@"ET_EXEC"


//--------------------- .note.nv.tkinfo           --------------------------
	.section	.note.nv.tkinfo,"",@"SHT_NOTE"
	.sectionflags	@"SHF_NOTE_NV_TKINFO"
	.tkinfo
        /*0018*/ 	.word	0x00000002
        /*0030*/ 	.string	""
        /*0030*/ 	.string	"ptxas"
        /*0030*/ 	.string	"Cuda compilation tools, release 13.0, V13.0.88"
        /*0030*/ 	.string	"Build cuda_13.0.r13.0/compiler.36424714_0"
        /*0030*/ 	.string	"-arch sm_100 -m 64 "



//--------------------- .note.nv.cuinfo           --------------------------
	.section	.note.nv.cuinfo,"",@"SHT_NOTE"
	.sectionflags	@"SHF_NOTE_NV_CUINFO"
        /*0018*/ 	.short	0x0002
        /*001a*/ 	.short	0x0064
        /*001c*/ 	.short	0x0082
	.zero		2


//--------------------- .nv.info                  --------------------------
	.section	.nv.info,"",@"SHT_CUDA_INFO"
	.align	4


	//----- nvinfo : EIATTR_REGCOUNT
	.align		4
        /*0000*/ 	.byte	0x04, 0x2f
        /*0002*/ 	.short	(.L_1 - .L_0)
	.align		4
.L_0:
        /*0004*/ 	.word	index@(_Z15fill_histrogramPiS_)
        /*0008*/ 	.word	0x0000000a


	//----- nvinfo : EIATTR_FRAME_SIZE
	.align		4
.L_1:
        /*000c*/ 	.byte	0x04, 0x11
        /*000e*/ 	.short	(.L_3 - .L_2)
	.align		4
.L_2:
        /*0010*/ 	.word	index@(_Z15fill_histrogramPiS_)
        /*0014*/ 	.word	0x00000000


	//----- nvinfo : EIATTR_MIN_STACK_SIZE
	.align		4
.L_3:
        /*0018*/ 	.byte	0x04, 0x12
        /*001a*/ 	.short	(.L_5 - .L_4)
	.align		4
.L_4:
        /*001c*/ 	.word	index@(_Z15fill_histrogramPiS_)
        /*0020*/ 	.word	0x00000000
.L_5:


//--------------------- .nv.compat                --------------------------
	.section	.nv.compat,"",@"SHT_CUDA_COMPAT_INFO"
	.align	4
        /*0000*/ 	.byte	0x02, 0x09, 0x00, 0x00, 0x02, 0x02, 0x01, 0x00, 0x02, 0x05, 0x05, 0x00, 0x03, 0x07, 0x01, 0x01
        /*0010*/ 	.byte	0x02, 0x03, 0x00, 0x00, 0x02, 0x06, 0x01, 0x00, 0x04, 0x0b, 0x08, 0x00, 0x09, 0x00, 0x00, 0x00
        /*0020*/ 	.byte	0x00, 0x00, 0x00, 0x00


//--------------------- .nv.info._Z15fill_histrogramPiS_ --------------------------
	.section	.nv.info._Z15fill_histrogramPiS_,"",@"SHT_CUDA_INFO"
	.sectionflags	@""
	.align	4


	//----- nvinfo : EIATTR_CUDA_API_VERSION
	.align		4
        /*0000*/ 	.byte	0x04, 0x37
        /*0002*/ 	.short	(.L_7 - .L_6)
.L_6:
        /*0004*/ 	.word	0x00000082


	//----- nvinfo : EIATTR_KPARAM_INFO
	.align		4
.L_7:
        /*0008*/ 	.byte	0x04, 0x17
        /*000a*/ 	.short	(.L_9 - .L_8)
.L_8:
        /*000c*/ 	.word	0x00000000
        /*0010*/ 	.short	0x0001
        /*0012*/ 	.short	0x0008
        /*0014*/ 	.byte	0x00, 0xf5, 0x21, 0x00


	//----- nvinfo : EIATTR_KPARAM_INFO
	.align		4
.L_9:
        /*0018*/ 	.byte	0x04, 0x17
        /*001a*/ 	.short	(.L_11 - .L_10)
.L_10:
        /*001c*/ 	.word	0x00000000
        /*0020*/ 	.short	0x0000
        /*0022*/ 	.short	0x0000
        /*0024*/ 	.byte	0x00, 0xf5, 0x21, 0x00


	//----- nvinfo : EIATTR_SPARSE_MMA_MASK
	.align		4
.L_11:
        /*0028*/ 	.byte	0x03, 0x50
        /*002a*/ 	.short	0x0000


	//----- nvinfo : EIATTR_MAXREG_COUNT
	.align		4
        /*002c*/ 	.byte	0x03, 0x1b
        /*002e*/ 	.short	0x00ff


	//----- nvinfo : EIATTR_MERCURY_ISA_VERSION
	.align		4
        /*0030*/ 	.byte	0x03, 0x5f
        /*0032*/ 	.short	0x0101


	//----- nvinfo : EIATTR_VRC_CTA_INIT_COUNT
	.align		4
        /*0034*/ 	.byte	0x02, 0x4a
	.zero		1
	.zero		1


	//----- nvinfo : EIATTR_EXIT_INSTR_OFFSETS
	.align		4
        /*0038*/ 	.byte	0x04, 0x1c
        /*003a*/ 	.short	(.L_13 - .L_12)


	//   ....[0]....
.L_12:
        /*003c*/ 	.word	0x000000d0


	//----- nvinfo : EIATTR_CBANK_PARAM_SIZE
	.align		4
.L_13:
        /*0040*/ 	.byte	0x03, 0x19
        /*0042*/ 	.short	0x0010


	//----- nvinfo : EIATTR_PARAM_CBANK
	.align		4
        /*0044*/ 	.byte	0x04, 0x0a
        /*0046*/ 	.short	(.L_15 - .L_14)
	.align		4
.L_14:
        /*0048*/ 	.word	index@(.nv.constant0._Z15fill_histrogramPiS_)
        /*004c*/ 	.short	0x0380
        /*004e*/ 	.short	0x0010


	//----- nvinfo : EIATTR_SW_WAR
	.align		4
.L_15:
        /*0050*/ 	.byte	0x04, 0x36
        /*0052*/ 	.short	(.L_17 - .L_16)
.L_16:
        /*0054*/ 	.word	0x00000008
.L_17:


//--------------------- .nv.callgraph             --------------------------
	.section	.nv.callgraph,"",@"SHT_CUDA_CALLGRAPH"
	.align	4
	.sectionentsize	8
	.align		4
        /*0000*/ 	.word	0x00000000
	.align		4
        /*0004*/ 	.word	0xffffffff
	.align		4
        /*0008*/ 	.word	0x00000000
	.align		4
        /*000c*/ 	.word	0xfffffffe
	.align		4
        /*0010*/ 	.word	0x00000000
	.align		4
        /*0014*/ 	.word	0xfffffffd
	.align		4
        /*0018*/ 	.word	0x00000000
	.align		4
        /*001c*/ 	.word	0xfffffffc


//--------------------- .text._Z15fill_histrogramPiS_ --------------------------
	.section	.text._Z15fill_histrogramPiS_,"ax",@progbits
	.align	128
        .global         _Z15fill_histrogramPiS_
        .type           _Z15fill_histrogramPiS_,@function
        .size           _Z15fill_histrogramPiS_,(.L_x_1 - _Z15fill_histrogramPiS_)
        .other          _Z15fill_histrogramPiS_,@"STO_CUDA_ENTRY STV_DEFAULT"
_Z15fill_histrogramPiS_:
.text._Z15fill_histrogramPiS_:
[----:B------:R-:W-:Y:S01]  /*0000*/  LDC R1, c[0x0][0x37c] ;  /* 0x0000df00ff017b82 */ /* 0x000fe20000000800 */
[----:B------:R-:W0:Y:S07]  /*0010*/  S2R R0, SR_TID.X ;  /* 0x0000000000007919 */ /* 0x000e2e0000002100 */
[----:B------:R-:W0:Y:S01]  /*0020*/  S2UR UR6, SR_CTAID.X ;  /* 0x00000000000679c3 */ /* 0x000e220000002500 */
[----:B------:R-:W1:Y:S07]  /*0030*/  LDCU.64 UR4, c[0x0][0x358] ;  /* 0x00006b00ff0477ac */ /* 0x000e6e0008000a00 */
[----:B------:R-:W0:Y:S08]  /*0040*/  LDC R5, c[0x0][0x360] ;  /* 0x0000d800ff057b82 */ /* 0x000e300000000800 */
[----:B------:R-:W2:Y:S01]  /*0050*/  LDC.64 R2, c[0x0][0x388] ;  /* 0x0000e200ff027b82 */ /* 0x000ea20000000a00 */
[----:B0-----:R-:W-:-:S04]  /*0060*/  IMAD R5, R5, UR6, R0 ;  /* 0x0000000605057c24 */ /* 0x001fc8000f8e0200 */
[----:B--2---:R-:W-:-:S03]  /*0070*/  IMAD.WIDE R2, R5, 0x4, R2 ;  /* 0x0000000405027825 */ /* 0x004fc600078e0202 */
[----:B------:R-:W0:Y:S03]  /*0080*/  LDC.64 R4, c[0x0][0x380] ;  /* 0x0000e000ff047b82 */ /* 0x000e260000000a00 */
[----:B-1----:R-:W0:Y:S01]  /*0090*/  LDG.E R3, desc[UR4][R2.64] ;  /* 0x0000000402037981 */ /* 0x002e22000c1e1900 */
[----:B------:R-:W-:Y:S02]  /*00a0*/  HFMA2 R7, -RZ, RZ, 0, 5.9604644775390625e-08 ;  /* 0x00000001ff077431 */ /* 0x000fe400000001ff */
[----:B0-----:R-:W-:-:S05]  /*00b0*/  IMAD.WIDE R4, R3, 0x4, R4 ;  /* 0x0000000403047825 */ /* 0x001fca00078e0204 */
[----:B------:R-:W-:Y:S01]  /*00c0*/  REDG.E.ADD.STRONG.GPU desc[UR4][R4.64], R7 ;  /* 0x000000070400798e */ /* 0x000fe2000c12e104 */
[----:B------:R-:W-:Y:S05]  /*00d0*/  EXIT ;  /* 0x000000000000794d */ /* 0x000fea0003800000 */
.L_x_0:
[----:B------:R-:W-:-:S00]  /*00e0*/  BRA `(.L_x_0) ;  /* 0xfffffffc00fc7947 */ /* 0x000fc0000383ffff */
[----:B------:R-:W-:-:S00]  /*00f0*/  NOP ;  /* 0x0000000000007918 */ /* 0x000fc00000000000 */
        /* <DEDUP_REMOVED lines=8> */
.L_x_1:


//--------------------- .nv.shared.reserved.0     --------------------------
	.section	.nv.shared.reserved.0,"aw",@nobits
	.weak		__nv_reservedSMEM_offset_0_alias
	.size		__nv_reservedSMEM_offset_0_alias, 0, 64
	.other		__nv_reservedSMEM_offset_0_alias,@"STO_CUDA_RESERVED_SHARED STV_DEFAULT"
__nv_reservedSMEM_offset_0_alias:
	.zero		0
	.zero		64


//--------------------- .nv.constant0._Z15fill_histrogramPiS_ --------------------------
	.section	.nv.constant0._Z15fill_histrogramPiS_,"a",@progbits
	.sectionflags	@""
	.align	4
.nv.constant0._Z15fill_histrogramPiS_:
	.zero		912


//--------------------- SYMBOLS --------------------------

	.type		.nv.reservedSmem.offset0,@object
	.size		.nv.reservedSmem.offset0,0x4
